//
// Generated by NVIDIA NVVM Compiler
//
// Compiler Build ID: CL-36424714
// Cuda compilation tools, release 13.0, V13.0.88
// Based on NVVM 20.0.0
//

.version 9.0
.target sm_100
.address_size 64

	// .globl	_Z6vecGPUPfS_S_ii

.visible .entry _Z6vecGPUPfS_S_ii(
	.param .u64 .ptr .align 1 _Z6vecGPUPfS_S_ii_param_0,
	.param .u64 .ptr .align 1 _Z6vecGPUPfS_S_ii_param_1,
	.param .u64 .ptr .align 1 _Z6vecGPUPfS_S_ii_param_2,
	.param .u32 _Z6vecGPUPfS_S_ii_param_3,
	.param .u32 _Z6vecGPUPfS_S_ii_param_4
)
{
	.reg .pred 	%p<8>;
	.reg .b32 	%r<27>;
	.reg .b32 	%f<21>;
	.reg .b64 	%rd<18>;

	ld.param.u64 	%rd7, [_Z6vecGPUPfS_S_ii_param_0];
	ld.param.u64 	%rd8, [_Z6vecGPUPfS_S_ii_param_1];
	ld.param.u64 	%rd9, [_Z6vecGPUPfS_S_ii_param_2];
	ld.param.u32 	%r13, [_Z6vecGPUPfS_S_ii_param_3];
	ld.param.u32 	%r14, [_Z6vecGPUPfS_S_ii_param_4];
	cvta.to.global.u64 	%rd1, %rd9;
	cvta.to.global.u64 	%rd2, %rd8;
	cvta.to.global.u64 	%rd3, %rd7;
	mov.u32 	%r15, %ctaid.x;
	mov.u32 	%r16, %ntid.x;
	mov.u32 	%r17, %tid.x;
	mad.lo.s32 	%r18, %r15, %r16, %r17;
	mul.lo.s32 	%r1, %r14, %r18;
	setp.ge.s32 	%p1, %r1, %r13;
	setp.lt.s32 	%p2, %r14, 1;
	or.pred  	%p3, %p1, %p2;
	@%p3 bra 	$L__BB0_7;
	add.s32 	%r19, %r1, %r14;
	min.s32 	%r2, %r19, %r13;
	add.s32 	%r20, %r1, 1;
	max.s32 	%r3, %r2, %r20;
	sub.s32 	%r21, %r3, %r1;
	and.b32  	%r4, %r21, 3;
	setp.eq.s32 	%p4, %r4, 0;
	mov.u32 	%r25, %r1;
	@%p4 bra 	$L__BB0_4;
	neg.s32 	%r23, %r4;
	mov.u32 	%r25, %r1;
$L__BB0_3:
	.pragma "nounroll";
	mul.wide.s32 	%rd10, %r25, 4;
	add.s64 	%rd11, %rd1, %rd10;
	add.s64 	%rd12, %rd2, %rd10;
	add.s64 	%rd13, %rd3, %rd10;
	ld.global.f32 	%f1, [%rd13];
	ld.global.f32 	%f2, [%rd12];
	ld.global.f32 	%f3, [%rd11];
	fma.rn.f32 	%f4, %f1, %f2, %f3;
	st.global.f32 	[%rd11], %f4;
	add.s32 	%r25, %r25, 1;
	add.s32 	%r23, %r23, 1;
	setp.ne.s32 	%p5, %r23, 0;
	@%p5 bra 	$L__BB0_3;
$L__BB0_4:
	sub.s32 	%r22, %r1, %r3;
	setp.gt.u32 	%p6, %r22, -4;
	@%p6 bra 	$L__BB0_7;
	add.s64 	%rd4, %rd3, 8;
	add.s64 	%rd5, %rd2, 8;
	add.s64 	%rd6, %rd1, 8;
$L__BB0_6:
	mul.wide.s32 	%rd14, %r25, 4;
	add.s64 	%rd15, %rd4, %rd14;
	add.s64 	%rd16, %rd5, %rd14;
	add.s64 	%rd17, %rd6, %rd14;
	ld.global.f32 	%f5, [%rd15+-8];
	ld.global.f32 	%f6, [%rd16+-8];
	ld.global.f32 	%f7, [%rd17+-8];
	fma.rn.f32 	%f8, %f5, %f6, %f7;
	st.global.f32 	[%rd17+-8], %f8;
	ld.global.f32 	%f9, [%rd15+-4];
	ld.global.f32 	%f10, [%rd16+-4];
	ld.global.f32 	%f11, [%rd17+-4];
	fma.rn.f32 	%f12, %f9, %f10, %f11;
	st.global.f32 	[%rd17+-4], %f12;
	ld.global.f32 	%f13, [%rd15];
	ld.global.f32 	%f14, [%rd16];
	ld.global.f32 	%f15, [%rd17];
	fma.rn.f32 	%f16, %f13, %f14, %f15;
	st.global.f32 	[%rd17], %f16;
	ld.global.f32 	%f17, [%rd15+4];
	ld.global.f32 	%f18, [%rd16+4];
	ld.global.f32 	%f19, [%rd17+4];
	fma.rn.f32 	%f20, %f17, %f18, %f19;
	st.global.f32 	[%rd17+4], %f20;
	add.s32 	%r25, %r25, 4;
	setp.lt.s32 	%p7, %r25, %r2;
	@%p7 bra 	$L__BB0_6;
$L__BB0_7:
	ret;

}


// ===== COMPILED SASS (sm_100) =====

	.target	sm_100

	.elftype	@"ET_EXEC"


//--------------------- .note.nv.tkinfo           --------------------------
	.section	.note.nv.tkinfo,"",@"SHT_NOTE"
	.sectionflags	@"SHF_NOTE_NV_TKINFO"
	.tkinfo
        /*0018*/ 	.word	0x00000002
        /*0030*/ 	.string	""
        /*0030*/ 	.string	"ptxas"
        /*0030*/ 	.string	"Cuda compilation tools, release 13.0, V13.0.88"
        /*0030*/ 	.string	"Build cuda_13.0.r13.0/compiler.36424714_0"
        /*0030*/ 	.string	"-arch sm_100 -m 64 "



//--------------------- .note.nv.cuinfo           --------------------------
	.section	.note.nv.cuinfo,"",@"SHT_NOTE"
	.sectionflags	@"SHF_NOTE_NV_CUINFO"
        /*0018*/ 	.short	0x0002
        /*001a*/ 	.short	0x0064
        /*001c*/ 	.short	0x0082
	.zero		2


//--------------------- .nv.info                  --------------------------
	.section	.nv.info,"",@"SHT_CUDA_INFO"
	.align	4


	//----- nvinfo : EIATTR_REGCOUNT
	.align		4
        /*0000*/ 	.byte	0x04, 0x2f
        /*0002*/ 	.short	(.L_1 - .L_0)
	.align		4
.L_0:
        /*0004*/ 	.word	index@(_Z6vecGPUPfS_S_ii)
        /*0008*/ 	.word	0x00000014


	//----- nvinfo : EIATTR_FRAME_SIZE
	.align		4
.L_1:
        /*000c*/ 	.byte	0x04, 0x11
        /*000e*/ 	.short	(.L_3 - .L_2)
	.align		4
.L_2:
        /*0010*/ 	.word	index@(_Z6vecGPUPfS_S_ii)
        /*0014*/ 	.word	0x00000000


	//----- nvinfo : EIATTR_MIN_STACK_SIZE
	.align		4
.L_3:
        /*0018*/ 	.byte	0x04, 0x12
        /*001a*/ 	.short	(.L_5 - .L_4)
	.align		4
.L_4:
        /*001c*/ 	.word	index@(_Z6vecGPUPfS_S_ii)
        /*0020*/ 	.word	0x00000000
.L_5:


//--------------------- .nv.compat                --------------------------
	.section	.nv.compat,"",@"SHT_CUDA_COMPAT_INFO"
	.align	4
        /*0000*/ 	.byte	0x02, 0x09, 0x00, 0x00, 0x02, 0x02, 0x01, 0x00, 0x02, 0x05, 0x05, 0x00, 0x03, 0x07, 0x01, 0x01
        /*0010*/ 	.byte	0x02, 0x03, 0x00, 0x00, 0x02, 0x06, 0x01, 0x00, 0x04, 0x0b, 0x08, 0x00, 0x09, 0x00, 0x00, 0x00
        /*0020*/ 	.byte	0x00, 0x00, 0x00, 0x00


//--------------------- .nv.info._Z6vecGPUPfS_S_ii --------------------------
	.section	.nv.info._Z6vecGPUPfS_S_ii,"",@"SHT_CUDA_INFO"
	.sectionflags	@""
	.align	4


	//----- nvinfo : EIATTR_CUDA_API_VERSION
	.align		4
        /*0000*/ 	.byte	0x04, 0x37
        /*0002*/ 	.short	(.L_7 - .L_6)
.L_6:
        /*0004*/ 	.word	0x00000082


	//----- nvinfo : EIATTR_KPARAM_INFO
	.align		4
.L_7:
        /*0008*/ 	.byte	0x04, 0x17
        /*000a*/ 	.short	(.L_9 - .L_8)
.L_8:
        /*000c*/ 	.word	0x00000000
        /*0010*/ 	.short	0x0004
        /*0012*/ 	.short	0x001c
        /*0014*/ 	.byte	0x00, 0xf0, 0x11, 0x00


	//----- nvinfo : EIATTR_KPARAM_INFO
	.align		4
.L_9:
        /*0018*/ 	.byte	0x04, 0x17
        /*001a*/ 	.short	(.L_11 - .L_10)
.L_10:
        /*001c*/ 	.word	0x00000000
        /*0020*/ 	.short	0x0003
        /*0022*/ 	.short	0x0018
        /*0024*/ 	.byte	0x00, 0xf0, 0x11, 0x00


	//----- nvinfo : EIATTR_KPARAM_INFO
	.align		4
.L_11:
        /*0028*/ 	.byte	0x04, 0x17
        /*002a*/ 	.short	(.L_13 - .L_12)
.L_12:
        /*002c*/ 	.word	0x00000000
        /*0030*/ 	.short	0x0002
        /*0032*/ 	.short	0x0010
        /*0034*/ 	.byte	0x00, 0xf5, 0x21, 0x00


	//----- nvinfo : EIATTR_KPARAM_INFO
	.align		4
.L_13:
        /*0038*/ 	.byte	0x04, 0x17
        /*003a*/ 	.short	(.L_15 - .L_14)
.L_14:
        /*003c*/ 	.word	0x00000000
        /*0040*/ 	.short	0x0001
        /*0042*/ 	.short	0x0008
        /*0044*/ 	.byte	0x00, 0xf5, 0x21, 0x00


	//----- nvinfo : EIATTR_KPARAM_INFO
	.align		4
.L_15:
        /*0048*/ 	.byte	0x04, 0x17
        /*004a*/ 	.short	(.L_17 - .L_16)
.L_16:
        /*004c*/ 	.word	0x00000000
        /*0050*/ 	.short	0x0000
        /*0052*/ 	.short	0x0000
        /*0054*/ 	.byte	0x00, 0xf5, 0x21, 0x00


	//----- nvinfo : EIATTR_SPARSE_MMA_MASK
	.align		4
.L_17:
        /*0058*/ 	.byte	0x03, 0x50
        /*005a*/ 	.short	0x0000


	//----- nvinfo : EIATTR_MAXREG_COUNT
	.align		4
        /*005c*/ 	.byte	0x03, 0x1b
        /*005e*/ 	.short	0x00ff


	//----- nvinfo : EIATTR_MERCURY_ISA_VERSION
	.align		4
        /*0060*/ 	.byte	0x03, 0x5f
        /*0062*/ 	.short	0x0101


	//----- nvinfo : EIATTR_VRC_CTA_INIT_COUNT
	.align		4
        /*0064*/ 	.byte	0x02, 0x4a
	.zero		1
	.zero		1


	//----- nvinfo : EIATTR_EXIT_INSTR_OFFSETS
	.align		4
        /*0068*/ 	.byte	0x04, 0x1c
        /*006a*/ 	.short	(.L_19 - .L_18)


	//   ....[0]....
.L_18:
        /*006c*/ 	.word	0x00000090


	//   ....[1]....
        /*0070*/ 	.word	0x00000240


	//   ....[2]....
        /*0074*/ 	.word	0x000004d0


	//----- nvinfo : EIATTR_CRS_STACK_SIZE
	.align		4
.L_19:
        /*0078*/ 	.byte	0x04, 0x1e
        /*007a*/ 	.short	(.L_21 - .L_20)
.L_20:
        /*007c*/ 	.word	0x00000000


	//----- nvinfo : EIATTR_CBANK_PARAM_SIZE
	.align		4
.L_21:
        /*0080*/ 	.byte	0x03, 0x19
        /*0082*/ 	.short	0x0020


	//----- nvinfo : EIATTR_PARAM_CBANK
	.align		4
        /*0084*/ 	.byte	0x04, 0x0a
        /*0086*/ 	.short	(.L_23 - .L_22)
	.align		4
.L_22:
        /*0088*/ 	.word	index@(.nv.constant0._Z6vecGPUPfS_S_ii)
        /*008c*/ 	.short	0x0380
        /*008e*/ 	.short	0x0020


	//----- nvinfo : EIATTR_SW_WAR
	.align		4
.L_23:
        /*0090*/ 	.byte	0x04, 0x36
        /*0092*/ 	.short	(.L_25 - .L_24)
.L_24:
        /*0094*/ 	.word	0x00000008
.L_25:


//--------------------- .nv.callgraph             --------------------------
	.section	.nv.callgraph,"",@"SHT_CUDA_CALLGRAPH"
	.align	4
	.sectionentsize	8
	.align		4
        /*0000*/ 	.word	0x00000000
	.align		4
        /*0004*/ 	.word	0xffffffff
	.align		4
        /*0008*/ 	.word	0x00000000
	.align		4
        /*000c*/ 	.word	0xfffffffe
	.align		4
        /*0010*/ 	.word	0x00000000
	.align		4
        /*0014*/ 	.word	0xfffffffd
	.align		4
        /*0018*/ 	.word	0x00000000
	.align		4
        /*001c*/ 	.word	0xfffffffc


//--------------------- .text._Z6vecGPUPfS_S_ii   --------------------------
	.section	.text._Z6vecGPUPfS_S_ii,"ax",@progbits
	.align	128
        .global         _Z6vecGPUPfS_S_ii
        .type           _Z6vecGPUPfS_S_ii,@function
        .size           _Z6vecGPUPfS_S_ii,(.L_x_5 - _Z6vecGPUPfS_S_ii)
        .other          _Z6vecGPUPfS_S_ii,@"STO_CUDA_ENTRY STV_DEFAULT"
_Z6vecGPUPfS_S_ii:
.text._Z6vecGPUPfS_S_ii:
[----:B------:R-:W-:Y:S01]  /*0000*/  LDC R1, c[0x0][0x37c] ;  /* 0x0000df00ff017b82 */ /* 0x000fe20000000800 */
[----:B------:R-:W0:Y:S07]  /*0010*/  S2R R3, SR_TID.X ;  /* 0x0000000000037919 */ /* 0x000e2e0000002100 */
[----:B------:R-:W0:Y:S08]  /*0020*/  S2UR UR4, SR_CTAID.X ;  /* 0x00000000000479c3 */ /* 0x000e300000002500 */
[----:B------:R-:W0:Y:S08]  /*0030*/  LDC R0, c[0x0][0x360] ;  /* 0x0000d800ff007b82 */ /* 0x000e300000000800 */
[----:B------:R-:W1:Y:S01]  /*0040*/  LDC.64 R4, c[0x0][0x398] ;  /* 0x0000e600ff047b82 */ /* 0x000e620000000a00 */
[----:B0-----:R-:W-:-:S04]  /*0050*/  IMAD R0, R0, UR4, R3 ;  /* 0x0000000400007c24 */ /* 0x001fc8000f8e0203 */
[----:B-1----:R-:W-:Y:S01]  /*0060*/  IMAD R3, R0, R5, RZ ;  /* 0x0000000500037224 */ /* 0x002fe200078e02ff */
[----:B------:R-:W-:-:S04]  /*0070*/  ISETP.GE.AND P0, PT, R5, 0x1, PT ;  /* 0x000000010500780c */ /* 0x000fc80003f06270 */
[----:B------:R-:W-:-:S13]  /*0080*/  ISETP.GE.OR P0, PT, R3, R4, !P0 ;  /* 0x000000040300720c */ /* 0x000fda0004706670 */
[----:B------:R-:W-:Y:S05]  /*0090*/  @P0 EXIT ;  /* 0x000000000000094d */ /* 0x000fea0003800000 */
[C---:B------:R-:W-:Y:S01]  /*00a0*/  VIADDMNMX R0, R3.reuse, R5, R4, PT ;  /* 0x0000000503007246 */ /* 0x040fe20003800104 */
[----:B------:R-:W0:Y:S01]  /*00b0*/  LDCU.64 UR12, c[0x0][0x358] ;  /* 0x00006b00ff0c77ac */ /* 0x000e220008000a00 */
[----:B------:R-:W-:Y:S02]  /*00c0*/  BSSY.RECONVERGENT B0, `(.L_x_0) ;  /* 0x0000017000007945 */ /* 0x000fe40003800200 */
[----:B------:R-:W-:-:S04]  /*00d0*/  VIADDMNMX R2, R3, 0x1, R0, !PT ;  /* 0x0000000103027846 */ /* 0x000fc80007800100 */
[CC--:B------:R-:W-:Y:S02]  /*00e0*/  IADD3 R4, PT, PT, -R3.reuse, R2.reuse, RZ ;  /* 0x0000000203047210 */ /* 0x0c0fe40007ffe1ff */
[----:B------:R-:W-:Y:S02]  /*00f0*/  IADD3 R5, PT, PT, R3, -R2, RZ ;  /* 0x8000000203057210 */ /* 0x000fe40007ffe0ff */
[----:B------:R-:W-:Y:S02]  /*0100*/  LOP3.LUT P1, R2, R4, 0x3, RZ, 0xc0, !PT ;  /* 0x0000000304027812 */ /* 0x000fe4000782c0ff */
[----:B------:R-:W-:-:S11]  /*0110*/  ISETP.GT.U32.AND P0, PT, R5, -0x4, PT ;  /* 0xfffffffc0500780c */ /* 0x000fd60003f04070 */
[----:B0-----:R-:W-:Y:S05]  /*0120*/  @!P1 BRA `(.L_x_1) ;  /* 0x0000000000409947 */ /* 0x001fea0003800000 */
[----:B------:R-:W0:Y:S01]  /*0130*/  LDC.64 R4, c[0x0][0x390] ;  /* 0x0000e400ff047b82 */ /* 0x000e220000000a00 */
[----:B------:R-:W-:-:S07]  /*0140*/  IADD3 R2, PT, PT, -R2, RZ, RZ ;  /* 0x000000ff02027210 */ /* 0x000fce0007ffe1ff */
[----:B------:R-:W1:Y:S08]  /*0150*/  LDC.64 R6, c[0x0][0x380] ;  /* 0x0000e000ff067b82 */ /* 0x000e700000000a00 */
[----:B------:R-:W2:Y:S02]  /*0160*/  LDC.64 R8, c[0x0][0x388] ;  /* 0x0000e200ff087b82 */ /* 0x000ea40000000a00 */
.L_x_2:
[----:B--2---:R-:W-:-:S04]  /*0170*/  IMAD.WIDE R12, R3, 0x4, R8 ;  /* 0x00000004030c7825 */ /* 0x004fc800078e0208 */
[C---:B-1----:R-:W-:Y:S02]  /*0180*/  IMAD.WIDE R14, R3.reuse, 0x4, R6 ;  /* 0x00000004030e7825 */ /* 0x042fe400078e0206 */
[----:B------:R-:W2:Y:S02]  /*0190*/  LDG.E R13, desc[UR12][R12.64] ;  /* 0x0000000c0c0d7981 */ /* 0x000ea4000c1e1900 */
[----:B0--3--:R-:W-:Y:S02]  /*01a0*/  IMAD.WIDE R10, R3, 0x4, R4 ;  /* 0x00000004030a7825 */ /* 0x009fe400078e0204 */
[----:B------:R-:W2:Y:S04]  /*01b0*/  LDG.E R14, desc[UR12][R14.64] ;  /* 0x0000000c0e0e7981 */ /* 0x000ea8000c1e1900 */
[----:B------:R-:W2:Y:S01]  /*01c0*/  LDG.E R17, desc[UR12][R10.64] ;  /* 0x0000000c0a117981 */ /* 0x000ea2000c1e1900 */
[----:B------:R-:W-:-:S05]  /*01d0*/  VIADD R2, R2, 0x1 ;  /* 0x0000000102027836 */ /* 0x000fca0000000000 */
[----:B------:R-:W-:Y:S02]  /*01e0*/  ISETP.NE.AND P1, PT, R2, RZ, PT ;  /* 0x000000ff0200720c */ /* 0x000fe40003f25270 */
[----:B------:R-:W-:Y:S01]  /*01f0*/  IADD3 R3, PT, PT, R3, 0x1, RZ ;  /* 0x0000000103037810 */ /* 0x000fe20007ffe0ff */
[----:B--2---:R-:W-:-:S05]  /*0200*/  FFMA R17, R14, R13, R17 ;  /* 0x0000000d0e117223 */ /* 0x004fca0000000011 */
[----:B------:R3:W-:Y:S05]  /*0210*/  STG.E desc[UR12][R10.64], R17 ;  /* 0x000000110a007986 */ /* 0x0007ea000c10190c */
[----:B------:R-:W-:Y:S05]  /*0220*/  @P1 BRA `(.L_x_2) ;  /* 0xfffffffc00d01947 */ /* 0x000fea000383ffff */
.L_x_1:
[----:B------:R-:W-:Y:S05]  /*0230*/  BSYNC.RECONVERGENT B0 ;  /* 0x0000000000007941 */ /* 0x000fea0003800200 */
.L_x_0:
[----:B------:R-:W-:Y:S05]  /*0240*/  @P0 EXIT ;  /* 0x000000000000094d */ /* 0x000fea0003800000 */
[----:B------:R-:W0:Y:S01]  /*0250*/  LDCU.128 UR4, c[0x0][0x380] ;  /* 0x00007000ff0477ac */ /* 0x000e220008000c00 */
[----:B------:R-:W1:Y:S01]  /*0260*/  LDCU.64 UR10, c[0x0][0x390] ;  /* 0x00007200ff0a77ac */ /* 0x000e620008000a00 */
[----:B0-----:R-:W-:Y:S02]  /*0270*/  UIADD3 UR8, UP0, UPT, UR4, 0x8, URZ ;  /* 0x0000000804087890 */ /* 0x001fe4000ff1e0ff */
[----:B------:R-:W-:Y:S02]  /*0280*/  UIADD3 UR6, UP1, UPT, UR6, 0x8, URZ ;  /* 0x0000000806067890 */ /* 0x000fe4000ff3e0ff */
[----:B-1----:R-:W-:Y:S02]  /*0290*/  UIADD3 UR4, UP2, UPT, UR10, 0x8, URZ ;  /* 0x000000080a047890 */ /* 0x002fe4000ff5e0ff */
[----:B------:R-:W-:Y:S02]  /*02a0*/  UIADD3.X UR9, UPT, UPT, URZ, UR5, URZ, UP0, !UPT ;  /* 0x00000005ff097290 */ /* 0x000fe400087fe4ff */
[----:B------:R-:W-:-:S02]  /*02b0*/  UIADD3.X UR7, UPT, UPT, URZ, UR7, URZ, UP1, !UPT ;  /* 0x00000007ff077290 */ /* 0x000fc40008ffe4ff */
[----:B------:R-:W-:-:S12]  /*02c0*/  UIADD3.X UR5, UPT, UPT, URZ, UR11, URZ, UP2, !UPT ;  /* 0x0000000bff057290 */ /* 0x000fd800097fe4ff */
.L_x_3:
[----:B------:R-:W-:Y:S01]  /*02d0*/  MOV R4, UR8 ;  /* 0x0000000800047c02 */ /* 0x000fe20008000f00 */
[----:B------:R-:W-:Y:S01]  /*02e0*/  IMAD.U32 R5, RZ, RZ, UR9 ;  /* 0x00000009ff057e24 */ /* 0x000fe2000f8e00ff */
[----:B------:R-:W-:Y:S01]  /*02f0*/  MOV R6, UR6 ;  /* 0x0000000600067c02 */ /* 0x000fe20008000f00 */
[----:B-1----:R-:W-:Y:S01]  /*0300*/  IMAD.U32 R8, RZ, RZ, UR4 ;  /* 0x00000004ff087e24 */ /* 0x002fe2000f8e00ff */
[----:B------:R-:W-:Y:S01]  /*0310*/  MOV R7, UR7 ;  /* 0x0000000700077c02 */ /* 0x000fe20008000f00 */
[----:B------:R-:W-:Y:S01]  /*0320*/  IMAD.WIDE R4, R3, 0x4, R4 ;  /* 0x0000000403047825 */ /* 0x000fe200078e0204 */
[----:B------:R-:W-:-:S03]  /*0330*/  MOV R9, UR5 ;  /* 0x0000000500097c02 */ /* 0x000fc60008000f00 */
[C---:B------:R-:W-:Y:S01]  /*0340*/  IMAD.WIDE R6, R3.reuse, 0x4, R6 ;  /* 0x0000000403067825 */ /* 0x040fe200078e0206 */
[----:B------:R-:W2:Y:S03]  /*0350*/  LDG.E R2, desc[UR12][R4.64+-0x8] ;  /* 0xfffff80c04027981 */ /* 0x000ea6000c1e1900 */
[----:B------:R-:W-:Y:S01]  /*0360*/  IMAD.WIDE R8, R3, 0x4, R8 ;  /* 0x0000000403087825 */ /* 0x000fe200078e0208 */
[----:B---3--:R-:W2:Y:S04]  /*0370*/  LDG.E R11, desc[UR12][R6.64+-0x8] ;  /* 0xfffff80c060b7981 */ /* 0x008ea8000c1e1900 */
[----:B------:R-:W2:Y:S04]  /*0380*/  LDG.E R13, desc[UR12][R8.64+-0x8] ;  /* 0xfffff80c080d7981 */ /* 0x000ea8000c1e1900 */
[----:B------:R-:W3:Y:S04]  /*0390*/  LDG.E R15, desc[UR12][R8.64+-0x4] ;  /* 0xfffffc0c080f7981 */ /* 0x000ee8000c1e1900 */
[----:B------:R-:W4:Y:S01]  /*03a0*/  LDG.E R17, desc[UR12][R8.64] ;  /* 0x0000000c08117981 */ /* 0x000f22000c1e1900 */
[----:B--2---:R-:W-:-:S05]  /*03b0*/  FFMA R11, R2, R11, R13 ;  /* 0x0000000b020b7223 */ /* 0x004fca000000000d */
[----:B------:R0:W-:Y:S04]  /*03c0*/  STG.E desc[UR12][R8.64+-0x8], R11 ;  /* 0xfffff80b08007986 */ /* 0x0001e8000c10190c */
[----:B------:R-:W3:Y:S04]  /*03d0*/  LDG.E R2, desc[UR12][R4.64+-0x4] ;  /* 0xfffffc0c04027981 */ /* 0x000ee8000c1e1900 */
[----:B------:R-:W3:Y:S02]  /*03e0*/  LDG.E R13, desc[UR12][R6.64+-0x4] ;  /* 0xfffffc0c060d7981 */ /* 0x000ee4000c1e1900 */
[----:B---3--:R-:W-:-:S05]  /*03f0*/  FFMA R13, R2, R13, R15 ;  /* 0x0000000d020d7223 */ /* 0x008fca000000000f */
[----:B------:R1:W-:Y:S04]  /*0400*/  STG.E desc[UR12][R8.64+-0x4], R13 ;  /* 0xfffffc0d08007986 */ /* 0x0003e8000c10190c */
[----:B------:R-:W4:Y:S04]  /*0410*/  LDG.E R2, desc[UR12][R4.64] ;  /* 0x0000000c04027981 */ /* 0x000f28000c1e1900 */
[----:B------:R-:W4:Y:S02]  /*0420*/  LDG.E R15, desc[UR12][R6.64] ;  /* 0x0000000c060f7981 */ /* 0x000f24000c1e1900 */
[----:B----4-:R-:W-:-:S02]  /*0430*/  FFMA R15, R2, R15, R17 ;  /* 0x0000000f020f7223 */ /* 0x010fc40000000011 */
[----:B------:R-:W2:Y:S04]  /*0440*/  LDG.E R17, desc[UR12][R8.64+0x4] ;  /* 0x0000040c08117981 */ /* 0x000ea8000c1e1900 */
[----:B------:R1:W-:Y:S04]  /*0450*/  STG.E desc[UR12][R8.64], R15 ;  /* 0x0000000f08007986 */ /* 0x0003e8000c10190c */
[----:B------:R-:W2:Y:S04]  /*0460*/  LDG.E R2, desc[UR12][R4.64+0x4] ;  /* 0x0000040c04027981 */ /* 0x000ea8000c1e1900 */
[----:B0-----:R-:W2:Y:S01]  /*0470*/  LDG.E R11, desc[UR12][R6.64+0x4] ;  /* 0x0000040c060b7981 */ /* 0x001ea2000c1e1900 */
[----:B------:R-:W-:-:S04]  /*0480*/  IADD3 R3, PT, PT, R3, 0x4, RZ ;  /* 0x0000000403037810 */ /* 0x000fc80007ffe0ff */
[----:B------:R-:W-:Y:S01]  /*0490*/  ISETP.GE.AND P0, PT, R3, R0, PT ;  /* 0x000000000300720c */ /* 0x000fe20003f06270 */
[----:B--2---:R-:W-:-:S05]  /*04a0*/  FFMA R11, R2, R11, R17 ;  /* 0x0000000b020b7223 */ /* 0x004fca0000000011 */
[----:B------:R1:W-:Y:S07]  /*04b0*/  STG.E desc[UR12][R8.64+0x4], R11 ;  /* 0x0000040b08007986 */ /* 0x0003ee000c10190c */
[----:B------:R-:W-:Y:S05]  /*04c0*/  @!P0 BRA `(.L_x_3) ;  /* 0xfffffffc00808947 */ /* 0x000fea000383ffff */
[----:B------:R-:W-:Y:S05]  /*04d0*/  EXIT ;  /* 0x000000000000794d */ /* 0x000fea0003800000 */
.L_x_4:
[----:B------:R-:W-:-:S00]  /*04e0*/  BRA `(.L_x_4) ;  /* 0xfffffffc00fc7947 */ /* 0x000fc0000383ffff */
[----:B------:R-:W-:-:S00]  /*04f0*/  NOP ;  /* 0x0000000000007918 */ /* 0x000fc00000000000 */
        /* <DEDUP_REMOVED lines=8> */
.L_x_5:


//--------------------- .nv.shared.reserved.0     --------------------------
	.section	.nv.shared.reserved.0,"aw",@nobits
	.weak		__nv_reservedSMEM_offset_0_alias
	.size		__nv_reservedSMEM_offset_0_alias, 0, 64
	.other		__nv_reservedSMEM_offset_0_alias,@"STO_CUDA_RESERVED_SHARED STV_DEFAULT"
__nv_reservedSMEM_offset_0_alias:
	.zero		0
	.zero		64


//--------------------- .nv.constant0._Z6vecGPUPfS_S_ii --------------------------
	.section	.nv.constant0._Z6vecGPUPfS_S_ii,"a",@progbits
	.sectionflags	@""
	.align	4
.nv.constant0._Z6vecGPUPfS_S_ii:
	.zero		928


//--------------------- SYMBOLS --------------------------

	.type		.nv.reservedSmem.offset0,@object
	.size		.nv.reservedSmem.offset0,0x4
